	.headerflags	@"EF_CUDA_TEXMODE_UNIFIED EF_CUDA_64BIT_ADDRESS EF_CUDA_ACCELERATORS EF_CUDA_SM90 EF_CUDA_VIRTUAL_SM(EF_CUDA_SM90)"
	.elftype	@"ET_EXEC"


//--------------------- .nv.info                  --------------------------
	.section	.nv.info,"",@"SHT_CUDA_INFO"
	.align	4


	//----- nvinfo : EIATTR_REGCOUNT
	.align		4
        /*0000*/ 	.byte	0x04, 0x2f
        /*0002*/ 	.short	(.L_3 - .L_2)
	.align		4
.L_2:
        /*0004*/ 	.word	index@(triton_poi_fused__native_batch_norm_legit_no_training_add_relu_27)
        /*0008*/ 	.word	0x00000020


	//----- nvinfo : EIATTR_MIN_STACK_SIZE
	.align		4
.L_3:
        /*000c*/ 	.byte	0x04, 0x12
        /*000e*/ 	.short	(.L_5 - .L_4)
	.align		4
.L_4:
        /*0010*/ 	.word	index@(triton_poi_fused__native_batch_norm_legit_no_training_add_relu_27)
        /*0014*/ 	.word	0x00000000


	//----- nvinfo : EIATTR_FRAME_SIZE
	.align		4
.L_5:
        /*0018*/ 	.byte	0x04, 0x11
        /*001a*/ 	.short	(.L_7 - .L_6)
	.align		4
.L_6:
        /*001c*/ 	.word	index@(triton_poi_fused__native_batch_norm_legit_no_training_add_relu_27)
        /*0020*/ 	.word	0x00000000


	//----- nvinfo : EIATTR_MIN_STACK_SIZE
	.align		4
.L_7:
        /*0024*/ 	.byte	0x04, 0x12
        /*0026*/ 	.short	(.L_9 - .L_8)
	.align		4
.L_8:
        /*0028*/ 	.word	index@(triton_poi_fused__native_batch_norm_legit_no_training_add_relu_27)
        /*002c*/ 	.word	0x00000000
.L_9:


//--------------------- .nv.info.triton_poi_fused__native_batch_norm_legit_no_training_add_relu_27 --------------------------
	.section	.nv.info.triton_poi_fused__native_batch_norm_legit_no_training_add_relu_27,"",@"SHT_CUDA_INFO"
	.sectionflags	@""
	.align	4


	//----- nvinfo : EIATTR_CUDA_API_VERSION
	.align		4
        /*0000*/ 	.byte	0x04, 0x37
        /*0002*/ 	.short	(.L_11 - .L_10)
.L_10:
        /*0004*/ 	.word	0x0000007c


	//----- nvinfo : EIATTR_KPARAM_INFO
	.align		4
.L_11:
        /*0008*/ 	.byte	0x04, 0x17
        /*000a*/ 	.short	(.L_13 - .L_12)
.L_12:
        /*000c*/ 	.word	0x00000000
        /*0010*/ 	.short	0x000b
        /*0012*/ 	.short	0x0058
        /*0014*/ 	.byte	0x00, 0xf0, 0x11, 0x00


	//----- nvinfo : EIATTR_KPARAM_INFO
	.align		4
.L_13:
        /*0018*/ 	.byte	0x04, 0x17
        /*001a*/ 	.short	(.L_15 - .L_14)
.L_14:
        /*001c*/ 	.word	0x00000000
        /*0020*/ 	.short	0x000a
        /*0022*/ 	.short	0x0050
        /*0024*/ 	.byte	0x00, 0xf4, 0x21, 0x00


	//----- nvinfo : EIATTR_KPARAM_INFO
	.align		4
.L_15:
        /*0028*/ 	.byte	0x04, 0x17
        /*002a*/ 	.short	(.L_17 - .L_16)
.L_16:
        /*002c*/ 	.word	0x00000000
        /*0030*/ 	.short	0x0009
        /*0032*/ 	.short	0x0048
        /*0034*/ 	.byte	0x00, 0xf4, 0x21, 0x00


	//----- nvinfo : EIATTR_KPARAM_INFO
	.align		4
.L_17:
        /*0038*/ 	.byte	0x04, 0x17
        /*003a*/ 	.short	(.L_19 - .L_18)
.L_18:
        /*003c*/ 	.word	0x00000000
        /*0040*/ 	.short	0x0008
        /*0042*/ 	.short	0x0040
        /*0044*/ 	.byte	0x00, 0xf4, 0x21, 0x00


	//----- nvinfo : EIATTR_KPARAM_INFO
	.align		4
.L_19:
        /*0048*/ 	.byte	0x04, 0x17
        /*004a*/ 	.short	(.L_21 - .L_20)
.L_20:
        /*004c*/ 	.word	0x00000000
        /*0050*/ 	.short	0x0007
        /*0052*/ 	.short	0x0038
        /*0054*/ 	.byte	0x00, 0xf4, 0x21, 0x00


	//----- nvinfo : EIATTR_KPARAM_INFO
	.align		4
.L_21:
        /*0058*/ 	.byte	0x04, 0x17
        /*005a*/ 	.short	(.L_23 - .L_22)
.L_22:
        /*005c*/ 	.word	0x00000000
        /*0060*/ 	.short	0x0006
        /*0062*/ 	.short	0x0030
        /*0064*/ 	.byte	0x00, 0xf4, 0x21, 0x00


	//----- nvinfo : EIATTR_KPARAM_INFO
	.align		4
.L_23:
        /*0068*/ 	.byte	0x04, 0x17
        /*006a*/ 	.short	(.L_25 - .L_24)
.L_24:
        /*006c*/ 	.word	0x00000000
        /*0070*/ 	.short	0x0005
        /*0072*/ 	.short	0x0028
        /*0074*/ 	.byte	0x00, 0xf4, 0x21, 0x00


	//----- nvinfo : EIATTR_KPARAM_INFO
	.align		4
.L_25:
        /*0078*/ 	.byte	0x04, 0x17
        /*007a*/ 	.short	(.L_27 - .L_26)
.L_26:
        /*007c*/ 	.word	0x00000000
        /*0080*/ 	.short	0x0004
        /*0082*/ 	.short	0x0020
        /*0084*/ 	.byte	0x00, 0xf4, 0x21, 0x00


	//----- nvinfo : EIATTR_KPARAM_INFO
	.align		4
.L_27:
        /*0088*/ 	.byte	0x04, 0x17
        /*008a*/ 	.short	(.L_29 - .L_28)
.L_28:
        /*008c*/ 	.word	0x00000000
        /*0090*/ 	.short	0x0003
        /*0092*/ 	.short	0x0018
        /*0094*/ 	.byte	0x00, 0xf4, 0x21, 0x00


	//----- nvinfo : EIATTR_KPARAM_INFO
	.align		4
.L_29:
        /*0098*/ 	.byte	0x04, 0x17
        /*009a*/ 	.short	(.L_31 - .L_30)
.L_30:
        /*009c*/ 	.word	0x00000000
        /*00a0*/ 	.short	0x0002
        /*00a2*/ 	.short	0x0010
        /*00a4*/ 	.byte	0x00, 0xf4, 0x21, 0x00


	//----- nvinfo : EIATTR_KPARAM_INFO
	.align		4
.L_31:
        /*00a8*/ 	.byte	0x04, 0x17
        /*00aa*/ 	.short	(.L_33 - .L_32)
.L_32:
        /*00ac*/ 	.word	0x00000000
        /*00b0*/ 	.short	0x0001
        /*00b2*/ 	.short	0x0008
        /*00b4*/ 	.byte	0x00, 0xf4, 0x21, 0x00


	//----- nvinfo : EIATTR_KPARAM_INFO
	.align		4
.L_33:
        /*00b8*/ 	.byte	0x04, 0x17
        /*00ba*/ 	.short	(.L_35 - .L_34)
.L_34:
        /*00bc*/ 	.word	0x00000000
        /*00c0*/ 	.short	0x0000
        /*00c2*/ 	.short	0x0000
        /*00c4*/ 	.byte	0x00, 0xf4, 0x21, 0x00


	//----- nvinfo : EIATTR_SPARSE_MMA_MASK
	.align		4
.L_35:
        /*00c8*/ 	.byte	0x03, 0x50
        /*00ca*/ 	.short	0x0000


	//----- nvinfo : EIATTR_MAXREG_COUNT
	.align		4
        /*00cc*/ 	.byte	0x03, 0x1b
        /*00ce*/ 	.short	0x00ff


	//----- nvinfo : EIATTR_EXIT_INSTR_OFFSETS
	.align		4
        /*00d0*/ 	.byte	0x04, 0x1c
        /*00d2*/ 	.short	(.L_37 - .L_36)


	//   ....[0]....
.L_36:
        /*00d4*/ 	.word	0x00000680


	//----- nvinfo : EIATTR_REQNTID
	.align		4
.L_37:
        /*00d8*/ 	.byte	0x04, 0x10
        /*00da*/ 	.short	(.L_39 - .L_38)
.L_38:
        /*00dc*/ 	.word	0x00000080
        /*00e0*/ 	.word	0x00000001
        /*00e4*/ 	.word	0x00000001


	//----- nvinfo : EIATTR_CBANK_PARAM_SIZE
	.align		4
.L_39:
        /*00e8*/ 	.byte	0x03, 0x19
        /*00ea*/ 	.short	0x005c


	//----- nvinfo : EIATTR_PARAM_CBANK
	.align		4
        /*00ec*/ 	.byte	0x04, 0x0a
        /*00ee*/ 	.short	(.L_41 - .L_40)
	.align		4
.L_40:
        /*00f0*/ 	.word	index@(.nv.constant0.triton_poi_fused__native_batch_norm_legit_no_training_add_relu_27)
        /*00f4*/ 	.short	0x0210
        /*00f6*/ 	.short	0x005c


	//----- nvinfo : EIATTR_SW_WAR
	.align		4
.L_41:
        /*00f8*/ 	.byte	0x04, 0x36
        /*00fa*/ 	.short	(.L_43 - .L_42)
.L_42:
        /*00fc*/ 	.word	0x00000008
.L_43:


//--------------------- .nv.callgraph             --------------------------
	.section	.nv.callgraph,"",@"SHT_CUDA_CALLGRAPH"
	.align	4
	.sectionentsize	8
	.align		4
        /*0000*/ 	.word	0x00000000
	.align		4
        /*0004*/ 	.word	0xffffffff
	.align		4
        /*0008*/ 	.word	0x00000000
	.align		4
        /*000c*/ 	.word	0xfffffffe
	.align		4
        /*0010*/ 	.word	0x00000000
	.align		4
        /*0014*/ 	.word	0xfffffffd
	.align		4
        /*0018*/ 	.word	0x00000000
	.align		4
        /*001c*/ 	.word	0xfffffffc


//--------------------- .nv.constant4             --------------------------
	.section	.nv.constant4,"a",@progbits
	.align	8
	.align		8
.nv.constant4:
        /*0000*/ 	.dword	_$_str
	.align		8
        /*0008*/ 	.dword	_$_str_$_2


//--------------------- .text.triton_poi_fused__native_batch_norm_legit_no_training_add_relu_27 --------------------------
	.section	.text.triton_poi_fused__native_batch_norm_legit_no_training_add_relu_27,"ax",@progbits
	.align	128
        .global         triton_poi_fused__native_batch_norm_legit_no_training_add_relu_27
        .type           triton_poi_fused__native_batch_norm_legit_no_training_add_relu_27,@function
        .size           triton_poi_fused__native_batch_norm_legit_no_training_add_relu_27,(.L_x_1 - triton_poi_fused__native_batch_norm_legit_no_training_add_relu_27)
        .other          triton_poi_fused__native_batch_norm_legit_no_training_add_relu_27,@"STO_CUDA_ENTRY STV_DEFAULT"
triton_poi_fused__native_batch_norm_legit_no_training_add_relu_27:
.text.triton_poi_fused__native_batch_norm_legit_no_training_add_relu_27:
[----:B------:R-:W-:Y:S01]  /*0000*/  LDC R1, c[0x0][0x28] ;  /* 0x00000a00ff017b82 */ /* 0x000fe20000000800 */
[----:B------:R-:W1:Y:S07]  /*0010*/  S2R R0, SR_TID.X ;  /* 0x0000000000007919 */ /* 0x000e6e0000002100 */
[----:B------:R-:W2:Y:S01]  /*0020*/  LDC.64 R6, c[0x0][0x228] ;  /* 0x00008a00ff067b82 */ /* 0x000ea20000000a00 */
[----:B------:R-:W-:Y:S01]  /*0030*/  ULDC.64 UR4, c[0x0][0x208] ;  /* 0x0000820000047ab9 */ /* 0x000fe20000000a00 */
[----:B------:R-:W3:Y:S06]  /*0040*/  S2R R5, SR_CTAID.X ;  /* 0x0000000000057919 */ /* 0x000eec0000002500 */
[----:B------:R-:W4:Y:S08]  /*0050*/  LDC.64 R12, c[0x0][0x218] ;  /* 0x00008600ff0c7b82 */ /* 0x000f300000000a00 */
[----:B------:R-:W5:Y:S08]  /*0060*/  LDC.64 R14, c[0x0][0x240] ;  /* 0x00009000ff0e7b82 */ /* 0x000f700000000a00 */
[----:B------:R-:W4:Y:S01]  /*0070*/  LDC.64 R16, c[0x0][0x220] ;  /* 0x00008800ff107b82 */ /* 0x000f220000000a00 */
[----:B-1----:R-:W-:-:S07]  /*0080*/  SHF.L.U32 R0, R0, 0x1, RZ ;  /* 0x0000000100007819 */ /* 0x002fce00000006ff */
[----:B------:R-:W1:Y:S01]  /*0090*/  LDC.64 R18, c[0x0][0x248] ;  /* 0x00009200ff127b82 */ /* 0x000e620000000a00 */
[----:B---3--:R-:W-:Y:S02]  /*00a0*/  SHF.R.S32.HI R3, RZ, 0x17, R5 ;  /* 0x00000017ff037819 */ /* 0x008fe40000011405 */
[----:B------:R-:W-:Y:S02]  /*00b0*/  LOP3.LUT R0, R0, 0xfe, RZ, 0xc0, !PT ;  /* 0x000000fe00007812 */ /* 0x000fe400078ec0ff */
[----:B------:R-:W-:-:S03]  /*00c0*/  SGXT R3, R3, 0x1 ;  /* 0x000000010303781a */ /* 0x000fc60000000200 */
[----:B------:R-:W3:Y:S01]  /*00d0*/  LDC.64 R8, c[0x0][0x238] ;  /* 0x00008e00ff087b82 */ /* 0x000ee20000000a00 */
[----:B------:R-:W-:-:S04]  /*00e0*/  LEA R0, R5, R0, 0x8 ;  /* 0x0000000005007211 */ /* 0x000fc800078e40ff */
[----:B------:R-:W-:-:S03]  /*00f0*/  LEA.HI R4, R3, R0, RZ, 0xb ;  /* 0x0000000003047211 */ /* 0x000fc600078f58ff */
[----:B------:R-:W1:Y:S01]  /*0100*/  LDC.64 R2, c[0x0][0x250] ;  /* 0x00009400ff027b82 */ /* 0x000e620000000a00 */
[----:B------:R-:W-:-:S04]  /*0110*/  LOP3.LUT R21, R4, 0xfffff800, RZ, 0xc0, !PT ;  /* 0xfffff80004157812 */ /* 0x000fc800078ec0ff */
[----:B------:R-:W-:-:S03]  /*0120*/  IADD3 R21, R0, -R21, RZ ;  /* 0x8000001500157210 */ /* 0x000fc60007ffe0ff */
[----:B------:R-:W3:Y:S02]  /*0130*/  LDC.64 R22, c[0x0][0x230] ;  /* 0x00008c00ff167b82 */ /* 0x000ee40000000a00 */
[----:B--2---:R-:W-:-:S06]  /*0140*/  IMAD.WIDE R6, R21, 0x4, R6 ;  /* 0x0000000415067825 */ /* 0x004fcc00078e0206 */
[----:B------:R-:W2:Y:S01]  /*0150*/  LDG.E.EL.64 R6, desc[UR4][R6.64] ;  /* 0x0000000406067981 */ /* 0x000ea2000c2e1b00 */
[----:B------:R-:W3:Y:S01]  /*0160*/  LDC.64 R10, c[0x0][0x258] ;  /* 0x00009600ff0a7b82 */ /* 0x000ee20000000a00 */
[----:B01----:R-:W-:-:S07]  /*0170*/  IMAD.WIDE R2, R21, 0x4, R2 ;  /* 0x0000000415027825 */ /* 0x003fce00078e0202 */
[----:B------:R-:W0:Y:S01]  /*0180*/  LDC.64 R4, c[0x0][0x260] ;  /* 0x00009800ff047b82 */ /* 0x000e220000000a00 */
[----:B------:R-:W2:Y:S01]  /*0190*/  LDG.E.EL.64 R2, desc[UR4][R2.64] ;  /* 0x0000000402027981 */ /* 0x000ea2000c2e1b00 */
[----:B----4-:R-:W-:-:S04]  /*01a0*/  IMAD.WIDE R12, R0, 0x4, R12 ;  /* 0x00000004000c7825 */ /* 0x010fc800078e020c */
[----:B-----5:R-:W-:Y:S02]  /*01b0*/  IMAD.WIDE R14, R0, 0x4, R14 ;  /* 0x00000004000e7825 */ /* 0x020fe400078e020e */
[----:B------:R-:W4:Y:S02]  /*01c0*/  LDG.E.64 R12, desc[UR4][R12.64] ;  /* 0x000000040c0c7981 */ /* 0x000f24000c1e1b00 */
[C---:B------:R-:W-:Y:S02]  /*01d0*/  IMAD.WIDE R16, R21.reuse, 0x4, R16 ;  /* 0x0000000415107825 */ /* 0x040fe400078e0210 */
[----:B------:R-:W5:Y:S02]  /*01e0*/  LDG.E.64 R14, desc[UR4][R14.64] ;  /* 0x000000040e0e7981 */ /* 0x000f64000c1e1b00 */
[C---:B------:R-:W-:Y:S02]  /*01f0*/  IMAD.WIDE R18, R21.reuse, 0x4, R18 ;  /* 0x0000000415127825 */ /* 0x040fe400078e0212 */
[----:B------:R-:W4:Y:S02]  /*0200*/  LDG.E.EL.64 R16, desc[UR4][R16.64] ;  /* 0x0000000410107981 */ /* 0x000f24000c2e1b00 */
[----:B---3--:R-:W-:-:S02]  /*0210*/  IMAD.WIDE R24, R21, 0x4, R8 ;  /* 0x0000000415187825 */ /* 0x008fc400078e0208 */
[----:B------:R-:W5:Y:S02]  /*0220*/  LDG.E.EL.64 R18, desc[UR4][R18.64] ;  /* 0x0000000412127981 */ /* 0x000f64000c2e1b00 */
[----:B------:R-:W-:-:S04]  /*0230*/  IMAD.WIDE R22, R21, 0x4, R22 ;  /* 0x0000000415167825 */ /* 0x000fc800078e0216 */
[C---:B------:R-:W-:Y:S02]  /*0240*/  IMAD.WIDE R10, R21.reuse, 0x4, R10 ;  /* 0x00000004150a7825 */ /* 0x040fe400078e020a */
[----:B------:R-:W3:Y:S02]  /*0250*/  LDG.E.EL.64 R22, desc[UR4][R22.64] ;  /* 0x0000000416167981 */ /* 0x000ee4000c2e1b00 */
[----:B0-----:R-:W-:Y:S02]  /*0260*/  IMAD.WIDE R8, R21, 0x4, R4 ;  /* 0x0000000415087825 */ /* 0x001fe400078e0204 */
[----:B------:R0:W3:Y:S04]  /*0270*/  LDG.E.EL.64 R4, desc[UR4][R24.64] ;  /* 0x0000000418047981 */ /* 0x0000e8000c2e1b00 */
[----:B------:R-:W3:Y:S04]  /*0280*/  LDG.E.EL.64 R10, desc[UR4][R10.64] ;  /* 0x000000040a0a7981 */ /* 0x000ee8000c2e1b00 */
[----:B------:R-:W3:Y:S01]  /*0290*/  LDG.E.EL.64 R8, desc[UR4][R8.64] ;  /* 0x0000000408087981 */ /* 0x000ee2000c2e1b00 */
[----:B--2---:R-:W-:Y:S01]  /*02a0*/  FADD R6, R6, 9.9999997473787516356e-06 ;  /* 0x3727c5ac06067421 */ /* 0x004fe20000000000 */
[----:B------:R-:W-:-:S05]  /*02b0*/  FADD R7, R7, 9.9999997473787516356e-06 ;  /* 0x3727c5ac07077421 */ /* 0x000fca0000000000 */
[----:B------:R-:W1:Y:S01]  /*02c0*/  MUFU.SQRT R6, R6 ;  /* 0x0000000600067308 */ /* 0x000e620000002000 */
[----:B------:R-:W-:Y:S01]  /*02d0*/  FADD R20, R2, 9.9999997473787516356e-06 ;  /* 0x3727c5ac02147421 */ /* 0x000fe20000000000 */
[----:B------:R-:W-:-:S06]  /*02e0*/  FADD R3, R3, 9.9999997473787516356e-06 ;  /* 0x3727c5ac03037421 */ /* 0x000fcc0000000000 */
[----:B------:R-:W2:Y:S08]  /*02f0*/  MUFU.SQRT R21, R7 ;  /* 0x0000000700157308 */ /* 0x000eb00000002000 */
[----:B------:R-:W4:Y:S01]  /*0300*/  MUFU.SQRT R26, R20 ;  /* 0x00000014001a7308 */ /* 0x000f220000002000 */
[----:B-1----:R-:W-:-:S07]  /*0310*/  FSETP.GT.AND P6, PT, R6, 8.50705917302346158658e+37, PT ;  /* 0x7e8000000600780b */ /* 0x002fce0003fc4000 */
[----:B0-----:R-:W0:Y:S01]  /*0320*/  MUFU.SQRT R25, R3 ;  /* 0x0000000300197308 */ /* 0x001e220000002000 */
[----:B------:R-:W-:Y:S01]  /*0330*/  HFMA2.MMA R2, -RZ, RZ, 1.625, 0 ;  /* 0x3e800000ff027435 */ /* 0x000fe200000001ff */
[----:B------:R-:W-:Y:S02]  /*0340*/  FSETP.GEU.AND P5, PT, R6, 1.175494350822287508e-38, PT ;  /* 0x008000000600780b */ /* 0x000fe40003fae000 */
[C---:B--2---:R-:W-:Y:S02]  /*0350*/  FSETP.GT.AND P4, PT, R21.reuse, 8.50705917302346158658e+37, PT ;  /* 0x7e8000001500780b */ /* 0x044fe40003f84000 */
[C---:B----4-:R-:W-:Y:S02]  /*0360*/  FSETP.GT.AND P3, PT, R26.reuse, 8.50705917302346158658e+37, PT ;  /* 0x7e8000001a00780b */ /* 0x050fe40003f64000 */
[----:B------:R-:W-:Y:S01]  /*0370*/  FSETP.GEU.AND P0, PT, R26, 1.175494350822287508e-38, PT ;  /* 0x008000001a00780b */ /* 0x000fe20003f0e000 */
[----:B------:R-:W-:Y:S01]  /*0380*/  @P6 FMUL R6, R6, 0.25 ;  /* 0x3e80000006066820 */ /* 0x000fe20000400000 */
[----:B------:R-:W-:-:S02]  /*0390*/  FSETP.GEU.AND P2, PT, R21, 1.175494350822287508e-38, PT ;  /* 0x008000001500780b */ /* 0x000fc40003f4e000 */
[C---:B0-----:R-:W-:Y:S02]  /*03a0*/  FSETP.GT.AND P1, PT, R25.reuse, 8.50705917302346158658e+37, PT ;  /* 0x7e8000001900780b */ /* 0x041fe40003f24000 */
[----:B------:R-:W-:Y:S02]  /*03b0*/  FSEL R3, R2, 1, P6 ;  /* 0x3f80000002037808 */ /* 0x000fe40003000000 */
[----:B------:R-:W-:Y:S01]  /*03c0*/  FSETP.GEU.AND P6, PT, R25, 1.175494350822287508e-38, PT ;  /* 0x008000001900780b */ /* 0x000fe20003fce000 */
[----:B------:R-:W-:Y:S02]  /*03d0*/  @!P5 FMUL R6, R6, 16777216 ;  /* 0x4b8000000606d820 */ /* 0x000fe40000400000 */
[----:B------:R-:W-:Y:S01]  /*03e0*/  @P3 FMUL R26, R26, 0.25 ;  /* 0x3e8000001a1a3820 */ /* 0x000fe20000400000 */
[----:B------:R-:W-:Y:S01]  /*03f0*/  @P4 FMUL R21, R21, 0.25 ;  /* 0x3e80000015154820 */ /* 0x000fe20000400000 */
[----:B------:R-:W0:Y:S02]  /*0400*/  MUFU.RCP R20, R6 ;  /* 0x0000000600147308 */ /* 0x000e240000001000 */
[----:B------:R-:W-:Y:S01]  /*0410*/  @!P0 FMUL R26, R26, 16777216 ;  /* 0x4b8000001a1a8820 */ /* 0x000fe20000400000 */
[----:B------:R-:W-:Y:S01]  /*0420*/  @!P2 FMUL R21, R21, 16777216 ;  /* 0x4b8000001515a820 */ /* 0x000fe20000400000 */
[----:B------:R-:W-:-:S04]  /*0430*/  @P1 FMUL R25, R25, 0.25 ;  /* 0x3e80000019191820 */ /* 0x000fc80000400000 */
[----:B------:R-:W-:Y:S01]  /*0440*/  @!P6 FMUL R25, R25, 16777216 ;  /* 0x4b8000001919e820 */ /* 0x000fe20000400000 */
[----:B------:R-:W1:Y:S01]  /*0450*/  MUFU.RCP R7, R26 ;  /* 0x0000001a00077308 */ /* 0x000e620000001000 */
[----:B------:R-:W-:Y:S01]  /*0460*/  @!P5 FMUL R3, R3, 16777216 ;  /* 0x4b8000000303d820 */ /* 0x000fe20000400000 */
[----:B------:R-:W-:-:S06]  /*0470*/  FSEL R28, R2, 1, P3 ;  /* 0x3f800000021c7808 */ /* 0x000fcc0001800000 */
[----:B------:R-:W2:Y:S01]  /*0480*/  MUFU.RCP R21, R21 ;  /* 0x0000001500157308 */ /* 0x000ea20000001000 */
[----:B------:R-:W-:-:S07]  /*0490*/  FSEL R24, R2, 1, P4 ;  /* 0x3f80000002187808 */ /* 0x000fce0002000000 */
[----:B------:R-:W4:Y:S01]  /*04a0*/  MUFU.RCP R6, R25 ;  /* 0x0000001900067308 */ /* 0x000f220000001000 */
[----:B------:R-:W-:Y:S01]  /*04b0*/  FSEL R27, R2, 1, P1 ;  /* 0x3f800000021b7808 */ /* 0x000fe20000800000 */
[----:B0-----:R-:W-:Y:S01]  /*04c0*/  FMUL R20, R20, R3 ;  /* 0x0000000314147220 */ /* 0x001fe20000400000 */
[----:B------:R-:W-:Y:S01]  /*04d0*/  @!P0 FMUL R28, R28, 16777216 ;  /* 0x4b8000001c1c8820 */ /* 0x000fe20000400000 */
[----:B------:R-:W0:Y:S01]  /*04e0*/  LDC.64 R2, c[0x0][0x210] ;  /* 0x00008400ff027b82 */ /* 0x000e220000000a00 */
[----:B------:R-:W-:Y:S01]  /*04f0*/  @!P2 FMUL R24, R24, 16777216 ;  /* 0x4b8000001818a820 */ /* 0x000fe20000400000 */
[----:B------:R-:W-:Y:S01]  /*0500*/  @!P6 FMUL R27, R27, 16777216 ;  /* 0x4b8000001b1be820 */ /* 0x000fe20000400000 */
[----:B-1----:R-:W-:Y:S01]  /*0510*/  FMUL R7, R7, R28 ;  /* 0x0000001c07077220 */ /* 0x002fe20000400000 */
[----:B------:R-:W-:Y:S01]  /*0520*/  FADD R29, R12, -R16 ;  /* 0x800000100c1d7221 */ /* 0x000fe20000000000 */
[----:B-----5:R-:W-:Y:S01]  /*0530*/  FADD R14, R14, -R18 ;  /* 0x800000120e0e7221 */ /* 0x020fe20000000000 */
[----:B--2---:R-:W-:Y:S01]  /*0540*/  FMUL R21, R21, R24 ;  /* 0x0000001815157220 */ /* 0x004fe20000400000 */
[----:B------:R-:W-:Y:S01]  /*0550*/  FADD R12, R13, -R17 ;  /* 0x800000110d0c7221 */ /* 0x000fe20000000000 */
[----:B------:R-:W-:Y:S01]  /*0560*/  FADD R15, R15, -R19 ;  /* 0x800000130f0f7221 */ /* 0x000fe20000000000 */
[----:B------:R-:W-:Y:S01]  /*0570*/  FMUL R29, R20, R29 ;  /* 0x0000001d141d7220 */ /* 0x000fe20000400000 */
[----:B------:R-:W-:Y:S01]  /*0580*/  FMUL R7, R7, R14 ;  /* 0x0000000e07077220 */ /* 0x000fe20000400000 */
[----:B----4-:R-:W-:Y:S01]  /*0590*/  FMUL R6, R6, R27 ;  /* 0x0000001b06067220 */ /* 0x010fe20000400000 */
[----:B------:R-:W-:Y:S01]  /*05a0*/  FMUL R12, R21, R12 ;  /* 0x0000000c150c7220 */ /* 0x000fe20000400000 */
[----:B---3--:R-:W-:Y:S01]  /*05b0*/  FFMA R4, R22, R29, R4 ;  /* 0x0000001d16047223 */ /* 0x008fe20000000004 */
[----:B------:R-:W-:Y:S01]  /*05c0*/  FFMA R7, R10, R7, R8 ;  /* 0x000000070a077223 */ /* 0x000fe20000000008 */
[----:B------:R-:W-:Y:S01]  /*05d0*/  FMUL R6, R6, R15 ;  /* 0x0000000f06067220 */ /* 0x000fe20000400000 */
[----:B------:R-:W-:-:S03]  /*05e0*/  FFMA R5, R23, R12, R5 ;  /* 0x0000000c17057223 */ /* 0x000fc60000000005 */
[----:B------:R-:W-:Y:S01]  /*05f0*/  FFMA R6, R11, R6, R9 ;  /* 0x000000060b067223 */ /* 0x000fe20000000009 */
[C---:B------:R-:W-:Y:S01]  /*0600*/  FSETP.GEU.AND P0, PT, R4.reuse, -R7, PT ;  /* 0x800000070400720b */ /* 0x040fe20003f0e000 */
[----:B------:R-:W-:Y:S02]  /*0610*/  FADD R4, R4, R7 ;  /* 0x0000000704047221 */ /* 0x000fe40000000000 */
[C---:B------:R-:W-:Y:S01]  /*0620*/  FADD R7, R5.reuse, R6 ;  /* 0x0000000605077221 */ /* 0x040fe20000000000 */
[----:B------:R-:W-:Y:S01]  /*0630*/  FSETP.GEU.AND P1, PT, R5, -R6, PT ;  /* 0x800000060500720b */ /* 0x000fe20003f2e000 */
[----:B0-----:R-:W-:Y:S01]  /*0640*/  IMAD.WIDE R2, R0, 0x4, R2 ;  /* 0x0000000400027825 */ /* 0x001fe200078e0202 */
[----:B------:R-:W-:Y:S02]  /*0650*/  FSEL R4, R4, RZ, P0 ;  /* 0x000000ff04047208 */ /* 0x000fe40000000000 */
[----:B------:R-:W-:-:S05]  /*0660*/  FSEL R5, R7, RZ, P1 ;  /* 0x000000ff07057208 */ /* 0x000fca0000800000 */
[----:B------:R-:W-:Y:S01]  /*0670*/  STG.E.64 desc[UR4][R2.64], R4 ;  /* 0x0000000402007986 */ /* 0x000fe2000c101b04 */
[----:B------:R-:W-:Y:S05]  /*0680*/  EXIT ;  /* 0x000000000000794d */ /* 0x000fea0003800000 */
.L_x_0:
[----:B------:R-:W-:-:S00]  /*0690*/  BRA `(.L_x_0) ;  /* 0xfffffffc00fc7947 */ /* 0x000fc0000383ffff */
[----:B------:R-:W-:-:S00]  /*06a0*/  NOP ;  /* 0x0000000000007918 */ /* 0x000fc00000000000 */
        /* <DEDUP_REMOVED lines=13> */
.L_x_1:


//--------------------- .nv.global.init           --------------------------
	.section	.nv.global.init,"aw",@progbits
.nv.global.init:
	.type		_$_str,@object
	.size		_$_str,(_$_str_$_2 - _$_str)
_$_str:
        /*0000*/ 	.byte	0x5f, 0x5f, 0x43, 0x55, 0x44, 0x41, 0x5f, 0x46, 0x54, 0x5a, 0x00
	.type		_$_str_$_2,@object
	.size		_$_str_$_2,(.L_1 - _$_str_$_2)
_$_str_$_2:
        /*000b*/ 	.byte	0x5f, 0x5f, 0x43, 0x55, 0x44, 0x41, 0x5f, 0x50, 0x52, 0x45, 0x43, 0x5f, 0x53, 0x51, 0x52, 0x54
        /*001b*/ 	.byte	0x00
.L_1:


//--------------------- .nv.constant0.triton_poi_fused__native_batch_norm_legit_no_training_add_relu_27 --------------------------
	.section	.nv.constant0.triton_poi_fused__native_batch_norm_legit_no_training_add_relu_27,"a",@progbits
	.sectionflags	@""
	.align	4
.nv.constant0.triton_poi_fused__native_batch_norm_legit_no_training_add_relu_27:
	.zero		620
